//
// Generated by NVIDIA NVVM Compiler
//
// Compiler Build ID: CL-36424714
// Cuda compilation tools, release 13.0, V13.0.88
// Based on NVVM 20.0.0
//

.version 9.0
.target sm_100
.address_size 64

	// .globl	_Z12fill_indicesPiS_S_S_i

.visible .entry _Z12fill_indicesPiS_S_S_i(
	.param .u64 .ptr .align 1 _Z12fill_indicesPiS_S_S_i_param_0,
	.param .u64 .ptr .align 1 _Z12fill_indicesPiS_S_S_i_param_1,
	.param .u64 .ptr .align 1 _Z12fill_indicesPiS_S_S_i_param_2,
	.param .u64 .ptr .align 1 _Z12fill_indicesPiS_S_S_i_param_3,
	.param .u32 _Z12fill_indicesPiS_S_S_i_param_4
)
{
	.reg .pred 	%p<2>;
	.reg .b32 	%r<7>;
	.reg .b64 	%rd<14>;

	ld.param.u64 	%rd1, [_Z12fill_indicesPiS_S_S_i_param_0];
	ld.param.u64 	%rd2, [_Z12fill_indicesPiS_S_S_i_param_1];
	ld.param.u64 	%rd3, [_Z12fill_indicesPiS_S_S_i_param_2];
	ld.param.u64 	%rd4, [_Z12fill_indicesPiS_S_S_i_param_3];
	ld.param.u32 	%r4, [_Z12fill_indicesPiS_S_S_i_param_4];
	mov.u32 	%r1, %tid.x;
	mov.u32 	%r2, %ctaid.x;
	mov.u32 	%r5, %ntid.x;
	mad.lo.s32 	%r3, %r2, %r5, %r1;
	setp.ge.s32 	%p1, %r3, %r4;
	@%p1 bra 	$L__BB0_2;
	cvta.to.global.u64 	%rd5, %rd1;
	cvta.to.global.u64 	%rd6, %rd2;
	cvta.to.global.u64 	%rd7, %rd3;
	cvta.to.global.u64 	%rd8, %rd4;
	shr.u32 	%r6, %r1, 5;
	mul.wide.u32 	%rd9, %r3, 4;
	add.s64 	%rd10, %rd5, %rd9;
	st.global.u32 	[%rd10], %r3;
	add.s64 	%rd11, %rd6, %rd9;
	st.global.u32 	[%rd11], %r2;
	add.s64 	%rd12, %rd7, %rd9;
	st.global.u32 	[%rd12], %r1;
	add.s64 	%rd13, %rd8, %rd9;
	st.global.u32 	[%rd13], %r6;
$L__BB0_2:
	ret;

}


// ===== COMPILED SASS (sm_100) =====

	.target	sm_100

	.elftype	@"ET_EXEC"


//--------------------- .note.nv.tkinfo           --------------------------
	.section	.note.nv.tkinfo,"",@"SHT_NOTE"
	.sectionflags	@"SHF_NOTE_NV_TKINFO"
	.tkinfo
        /*0018*/ 	.word	0x00000002
        /*0030*/ 	.string	""
        /*0030*/ 	.string	"ptxas"
        /*0030*/ 	.string	"Cuda compilation tools, release 13.0, V13.0.88"
        /*0030*/ 	.string	"Build cuda_13.0.r13.0/compiler.36424714_0"
        /*0030*/ 	.string	"-arch sm_100 -m 64 "



//--------------------- .note.nv.cuinfo           --------------------------
	.section	.note.nv.cuinfo,"",@"SHT_NOTE"
	.sectionflags	@"SHF_NOTE_NV_CUINFO"
        /*0018*/ 	.short	0x0002
        /*001a*/ 	.short	0x0064
        /*001c*/ 	.short	0x0082
	.zero		2


//--------------------- .nv.info                  --------------------------
	.section	.nv.info,"",@"SHT_CUDA_INFO"
	.align	4


	//----- nvinfo : EIATTR_REGCOUNT
	.align		4
        /*0000*/ 	.byte	0x04, 0x2f
        /*0002*/ 	.short	(.L_1 - .L_0)
	.align		4
.L_0:
        /*0004*/ 	.word	index@(_Z12fill_indicesPiS_S_S_i)
        /*0008*/ 	.word	0x00000012


	//----- nvinfo : EIATTR_FRAME_SIZE
	.align		4
.L_1:
        /*000c*/ 	.byte	0x04, 0x11
        /*000e*/ 	.short	(.L_3 - .L_2)
	.align		4
.L_2:
        /*0010*/ 	.word	index@(_Z12fill_indicesPiS_S_S_i)
        /*0014*/ 	.word	0x00000000


	//----- nvinfo : EIATTR_MIN_STACK_SIZE
	.align		4
.L_3:
        /*0018*/ 	.byte	0x04, 0x12
        /*001a*/ 	.short	(.L_5 - .L_4)
	.align		4
.L_4:
        /*001c*/ 	.word	index@(_Z12fill_indicesPiS_S_S_i)
        /*0020*/ 	.word	0x00000000
.L_5:


//--------------------- .nv.compat                --------------------------
	.section	.nv.compat,"",@"SHT_CUDA_COMPAT_INFO"
	.align	4
        /*0000*/ 	.byte	0x02, 0x09, 0x00, 0x00, 0x02, 0x02, 0x01, 0x00, 0x02, 0x05, 0x05, 0x00, 0x03, 0x07, 0x01, 0x01
        /*0010*/ 	.byte	0x02, 0x03, 0x00, 0x00, 0x02, 0x06, 0x01, 0x00, 0x04, 0x0b, 0x08, 0x00, 0x09, 0x00, 0x00, 0x00
        /*0020*/ 	.byte	0x00, 0x00, 0x00, 0x00


//--------------------- .nv.info._Z12fill_indicesPiS_S_S_i --------------------------
	.section	.nv.info._Z12fill_indicesPiS_S_S_i,"",@"SHT_CUDA_INFO"
	.sectionflags	@""
	.align	4


	//----- nvinfo : EIATTR_CUDA_API_VERSION
	.align		4
        /*0000*/ 	.byte	0x04, 0x37
        /*0002*/ 	.short	(.L_7 - .L_6)
.L_6:
        /*0004*/ 	.word	0x00000082


	//----- nvinfo : EIATTR_KPARAM_INFO
	.align		4
.L_7:
        /*0008*/ 	.byte	0x04, 0x17
        /*000a*/ 	.short	(.L_9 - .L_8)
.L_8:
        /*000c*/ 	.word	0x00000000
        /*0010*/ 	.short	0x0004
        /*0012*/ 	.short	0x0020
        /*0014*/ 	.byte	0x00, 0xf0, 0x11, 0x00


	//----- nvinfo : EIATTR_KPARAM_INFO
	.align		4
.L_9:
        /*0018*/ 	.byte	0x04, 0x17
        /*001a*/ 	.short	(.L_11 - .L_10)
.L_10:
        /*001c*/ 	.word	0x00000000
        /*0020*/ 	.short	0x0003
        /*0022*/ 	.short	0x0018
        /*0024*/ 	.byte	0x00, 0xf5, 0x21, 0x00


	//----- nvinfo : EIATTR_KPARAM_INFO
	.align		4
.L_11:
        /*0028*/ 	.byte	0x04, 0x17
        /*002a*/ 	.short	(.L_13 - .L_12)
.L_12:
        /*002c*/ 	.word	0x00000000
        /*0030*/ 	.short	0x0002
        /*0032*/ 	.short	0x0010
        /*0034*/ 	.byte	0x00, 0xf5, 0x21, 0x00


	//----- nvinfo : EIATTR_KPARAM_INFO
	.align		4
.L_13:
        /*0038*/ 	.byte	0x04, 0x17
        /*003a*/ 	.short	(.L_15 - .L_14)
.L_14:
        /*003c*/ 	.word	0x00000000
        /*0040*/ 	.short	0x0001
        /*0042*/ 	.short	0x0008
        /*0044*/ 	.byte	0x00, 0xf5, 0x21, 0x00


	//----- nvinfo : EIATTR_KPARAM_INFO
	.align		4
.L_15:
        /*0048*/ 	.byte	0x04, 0x17
        /*004a*/ 	.short	(.L_17 - .L_16)
.L_16:
        /*004c*/ 	.word	0x00000000
        /*0050*/ 	.short	0x0000
        /*0052*/ 	.short	0x0000
        /*0054*/ 	.byte	0x00, 0xf5, 0x21, 0x00


	//----- nvinfo : EIATTR_SPARSE_MMA_MASK
	.align		4
.L_17:
        /*0058*/ 	.byte	0x03, 0x50
        /*005a*/ 	.short	0x0000


	//----- nvinfo : EIATTR_MAXREG_COUNT
	.align		4
        /*005c*/ 	.byte	0x03, 0x1b
        /*005e*/ 	.short	0x00ff


	//----- nvinfo : EIATTR_MERCURY_ISA_VERSION
	.align		4
        /*0060*/ 	.byte	0x03, 0x5f
        /*0062*/ 	.short	0x0101


	//----- nvinfo : EIATTR_VRC_CTA_INIT_COUNT
	.align		4
        /*0064*/ 	.byte	0x02, 0x4a
	.zero		1
	.zero		1


	//----- nvinfo : EIATTR_EXIT_INSTR_OFFSETS
	.align		4
        /*0068*/ 	.byte	0x04, 0x1c
        /*006a*/ 	.short	(.L_19 - .L_18)


	//   ....[0]....
.L_18:
        /*006c*/ 	.word	0x00000070


	//   ....[1]....
        /*0070*/ 	.word	0x00000160


	//----- nvinfo : EIATTR_CBANK_PARAM_SIZE
	.align		4
.L_19:
        /*0074*/ 	.byte	0x03, 0x19
        /*0076*/ 	.short	0x0024


	//----- nvinfo : EIATTR_PARAM_CBANK
	.align		4
        /*0078*/ 	.byte	0x04, 0x0a
        /*007a*/ 	.short	(.L_21 - .L_20)
	.align		4
.L_20:
        /*007c*/ 	.word	index@(.nv.constant0._Z12fill_indicesPiS_S_S_i)
        /*0080*/ 	.short	0x0380
        /*0082*/ 	.short	0x0024


	//----- nvinfo : EIATTR_SW_WAR
	.align		4
.L_21:
        /*0084*/ 	.byte	0x04, 0x36
        /*0086*/ 	.short	(.L_23 - .L_22)
.L_22:
        /*0088*/ 	.word	0x00000008
.L_23:


//--------------------- .nv.callgraph             --------------------------
	.section	.nv.callgraph,"",@"SHT_CUDA_CALLGRAPH"
	.align	4
	.sectionentsize	8
	.align		4
        /*0000*/ 	.word	0x00000000
	.align		4
        /*0004*/ 	.word	0xffffffff
	.align		4
        /*0008*/ 	.word	0x00000000
	.align		4
        /*000c*/ 	.word	0xfffffffe
	.align		4
        /*0010*/ 	.word	0x00000000
	.align		4
        /*0014*/ 	.word	0xfffffffd
	.align		4
        /*0018*/ 	.word	0x00000000
	.align		4
        /*001c*/ 	.word	0xfffffffc


//--------------------- .text._Z12fill_indicesPiS_S_S_i --------------------------
	.section	.text._Z12fill_indicesPiS_S_S_i,"ax",@progbits
	.align	128
        .global         _Z12fill_indicesPiS_S_S_i
        .type           _Z12fill_indicesPiS_S_S_i,@function
        .size           _Z12fill_indicesPiS_S_S_i,(.L_x_1 - _Z12fill_indicesPiS_S_S_i)
        .other          _Z12fill_indicesPiS_S_S_i,@"STO_CUDA_ENTRY STV_DEFAULT"
_Z12fill_indicesPiS_S_S_i:
.text._Z12fill_indicesPiS_S_S_i:
[----:B------:R-:W-:Y:S01]  /*0000*/  LDC R1, c[0x0][0x37c] ;  /* 0x0000df00ff017b82 */ /* 0x000fe20000000800 */
[----:B------:R-:W0:Y:S01]  /*0010*/  S2R R15, SR_TID.X ;  /* 0x00000000000f7919 */ /* 0x000e220000002100 */
[----:B------:R-:W0:Y:S01]  /*0020*/  LDCU UR4, c[0x0][0x360] ;  /* 0x00006c00ff0477ac */ /* 0x000e220008000800 */
[----:B------:R-:W0:Y:S01]  /*0030*/  S2R R0, SR_CTAID.X ;  /* 0x0000000000007919 */ /* 0x000e220000002500 */
[----:B------:R-:W1:Y:S01]  /*0040*/  LDCU UR5, c[0x0][0x3a0] ;  /* 0x00007400ff0577ac */ /* 0x000e620008000800 */
[----:B0-----:R-:W-:-:S05]  /*0050*/  IMAD R11, R0, UR4, R15 ;  /* 0x00000004000b7c24 */ /* 0x001fca000f8e020f */
[----:B-1----:R-:W-:-:S13]  /*0060*/  ISETP.GE.AND P0, PT, R11, UR5, PT ;  /* 0x000000050b007c0c */ /* 0x002fda000bf06270 */
[----:B------:R-:W-:Y:S05]  /*0070*/  @P0 EXIT ;  /* 0x000000000000094d */ /* 0x000fea0003800000 */
[----:B------:R-:W0:Y:S01]  /*0080*/  LDC.64 R2, c[0x0][0x380] ;  /* 0x0000e000ff027b82 */ /* 0x000e220000000a00 */
[----:B------:R-:W1:Y:S01]  /*0090*/  LDCU.64 UR4, c[0x0][0x358] ;  /* 0x00006b00ff0477ac */ /* 0x000e620008000a00 */
[----:B------:R-:W-:-:S06]  /*00a0*/  SHF.R.U32.HI R13, RZ, 0x5, R15 ;  /* 0x00000005ff0d7819 */ /* 0x000fcc000001160f */
[----:B------:R-:W2:Y:S08]  /*00b0*/  LDC.64 R4, c[0x0][0x388] ;  /* 0x0000e200ff047b82 */ /* 0x000eb00000000a00 */
[----:B------:R-:W3:Y:S08]  /*00c0*/  LDC.64 R6, c[0x0][0x390] ;  /* 0x0000e400ff067b82 */ /* 0x000ef00000000a00 */
[----:B------:R-:W4:Y:S01]  /*00d0*/  LDC.64 R8, c[0x0][0x398] ;  /* 0x0000e600ff087b82 */ /* 0x000f220000000a00 */
[----:B0-----:R-:W-:-:S05]  /*00e0*/  IMAD.WIDE.U32 R2, R11, 0x4, R2 ;  /* 0x000000040b027825 */ /* 0x001fca00078e0002 */
[----:B-1----:R-:W-:Y:S01]  /*00f0*/  STG.E desc[UR4][R2.64], R11 ;  /* 0x0000000b02007986 */ /* 0x002fe2000c101904 */
[----:B--2---:R-:W-:-:S05]  /*0100*/  IMAD.WIDE.U32 R4, R11, 0x4, R4 ;  /* 0x000000040b047825 */ /* 0x004fca00078e0004 */
[----:B------:R-:W-:Y:S01]  /*0110*/  STG.E desc[UR4][R4.64], R0 ;  /* 0x0000000004007986 */ /* 0x000fe2000c101904 */
[----:B---3--:R-:W-:-:S05]  /*0120*/  IMAD.WIDE.U32 R6, R11, 0x4, R6 ;  /* 0x000000040b067825 */ /* 0x008fca00078e0006 */
[----:B------:R-:W-:Y:S01]  /*0130*/  STG.E desc[UR4][R6.64], R15 ;  /* 0x0000000f06007986 */ /* 0x000fe2000c101904 */
[----:B----4-:R-:W-:-:S05]  /*0140*/  IMAD.WIDE.U32 R8, R11, 0x4, R8 ;  /* 0x000000040b087825 */ /* 0x010fca00078e0008 */
[----:B------:R-:W-:Y:S01]  /*0150*/  STG.E desc[UR4][R8.64], R13 ;  /* 0x0000000d08007986 */ /* 0x000fe2000c101904 */
[----:B------:R-:W-:Y:S05]  /*0160*/  EXIT ;  /* 0x000000000000794d */ /* 0x000fea0003800000 */
.L_x_0:
[----:B------:R-:W-:-:S00]  /*0170*/  BRA `(.L_x_0) ;  /* 0xfffffffc00fc7947 */ /* 0x000fc0000383ffff */
[----:B------:R-:W-:-:S00]  /*0180*/  NOP ;  /* 0x0000000000007918 */ /* 0x000fc00000000000 */
[----:B------:R-:W-:-:S00]  /*0190*/  NOP ;  /* 0x0000000000007918 */ /* 0x000fc00000000000 */
[----:B------:R-:W-:-:S00]  /*01a0*/  NOP ;  /* 0x0000000000007918 */ /* 0x000fc00000000000 */
[----:B------:R-:W-:-:S00]  /*01b0*/  NOP ;  /* 0x0000000000007918 */ /* 0x000fc00000000000 */
[----:B------:R-:W-:-:S00]  /*01c0*/  NOP ;  /* 0x0000000000007918 */ /* 0x000fc00000000000 */
[----:B------:R-:W-:-:S00]  /*01d0*/  NOP ;  /* 0x0000000000007918 */ /* 0x000fc00000000000 */
[----:B------:R-:W-:-:S00]  /*01e0*/  NOP ;  /* 0x0000000000007918 */ /* 0x000fc00000000000 */
[----:B------:R-:W-:-:S00]  /*01f0*/  NOP ;  /* 0x0000000000007918 */ /* 0x000fc00000000000 */
.L_x_1:


//--------------------- .nv.shared.reserved.0     --------------------------
	.section	.nv.shared.reserved.0,"aw",@nobits
	.weak		__nv_reservedSMEM_offset_0_alias
	.size		__nv_reservedSMEM_offset_0_alias, 0, 64
	.other		__nv_reservedSMEM_offset_0_alias,@"STO_CUDA_RESERVED_SHARED STV_DEFAULT"
__nv_reservedSMEM_offset_0_alias:
	.zero		0
	.zero		64


//--------------------- .nv.constant0._Z12fill_indicesPiS_S_S_i --------------------------
	.section	.nv.constant0._Z12fill_indicesPiS_S_S_i,"a",@progbits
	.sectionflags	@""
	.align	4
.nv.constant0._Z12fill_indicesPiS_S_S_i:
	.zero		932


//--------------------- SYMBOLS --------------------------

	.type		.nv.reservedSmem.offset0,@object
	.size		.nv.reservedSmem.offset0,0x4
